	.headerflags	@"EF_CUDA_TEXMODE_UNIFIED EF_CUDA_64BIT_ADDRESS EF_CUDA_ACCELERATORS EF_CUDA_SM90 EF_CUDA_VIRTUAL_SM(EF_CUDA_SM90)"
	.elftype	@"ET_EXEC"


//--------------------- .nv.info                  --------------------------
	.section	.nv.info,"",@"SHT_CUDA_INFO"
	.align	4


	//----- nvinfo : EIATTR_REGCOUNT
	.align		4
        /*0000*/ 	.byte	0x04, 0x2f
        /*0002*/ 	.short	(.L_1 - .L_0)
	.align		4
.L_0:
        /*0004*/ 	.word	index@(triton_poi_fused_convolution_leaky_relu_4)
        /*0008*/ 	.word	0x00000010


	//----- nvinfo : EIATTR_MIN_STACK_SIZE
	.align		4
.L_1:
        /*000c*/ 	.byte	0x04, 0x12
        /*000e*/ 	.short	(.L_3 - .L_2)
	.align		4
.L_2:
        /*0010*/ 	.word	index@(triton_poi_fused_convolution_leaky_relu_4)
        /*0014*/ 	.word	0x00000000


	//----- nvinfo : EIATTR_FRAME_SIZE
	.align		4
.L_3:
        /*0018*/ 	.byte	0x04, 0x11
        /*001a*/ 	.short	(.L_5 - .L_4)
	.align		4
.L_4:
        /*001c*/ 	.word	index@(triton_poi_fused_convolution_leaky_relu_4)
        /*0020*/ 	.word	0x00000000


	//----- nvinfo : EIATTR_MIN_STACK_SIZE
	.align		4
.L_5:
        /*0024*/ 	.byte	0x04, 0x12
        /*0026*/ 	.short	(.L_7 - .L_6)
	.align		4
.L_6:
        /*0028*/ 	.word	index@(triton_poi_fused_convolution_leaky_relu_4)
        /*002c*/ 	.word	0x00000000
.L_7:


//--------------------- .nv.info.triton_poi_fused_convolution_leaky_relu_4 --------------------------
	.section	.nv.info.triton_poi_fused_convolution_leaky_relu_4,"",@"SHT_CUDA_INFO"
	.sectionflags	@""
	.align	4


	//----- nvinfo : EIATTR_CUDA_API_VERSION
	.align		4
        /*0000*/ 	.byte	0x04, 0x37
        /*0002*/ 	.short	(.L_9 - .L_8)
.L_8:
        /*0004*/ 	.word	0x0000007c


	//----- nvinfo : EIATTR_KPARAM_INFO
	.align		4
.L_9:
        /*0008*/ 	.byte	0x04, 0x17
        /*000a*/ 	.short	(.L_11 - .L_10)
.L_10:
        /*000c*/ 	.word	0x00000000
        /*0010*/ 	.short	0x0003
        /*0012*/ 	.short	0x0018
        /*0014*/ 	.byte	0x00, 0xf0, 0x11, 0x00


	//----- nvinfo : EIATTR_KPARAM_INFO
	.align		4
.L_11:
        /*0018*/ 	.byte	0x04, 0x17
        /*001a*/ 	.short	(.L_13 - .L_12)
.L_12:
        /*001c*/ 	.word	0x00000000
        /*0020*/ 	.short	0x0002
        /*0022*/ 	.short	0x0010
        /*0024*/ 	.byte	0x00, 0xf4, 0x21, 0x00


	//----- nvinfo : EIATTR_KPARAM_INFO
	.align		4
.L_13:
        /*0028*/ 	.byte	0x04, 0x17
        /*002a*/ 	.short	(.L_15 - .L_14)
.L_14:
        /*002c*/ 	.word	0x00000000
        /*0030*/ 	.short	0x0001
        /*0032*/ 	.short	0x0008
        /*0034*/ 	.byte	0x00, 0xf4, 0x21, 0x00


	//----- nvinfo : EIATTR_KPARAM_INFO
	.align		4
.L_15:
        /*0038*/ 	.byte	0x04, 0x17
        /*003a*/ 	.short	(.L_17 - .L_16)
.L_16:
        /*003c*/ 	.word	0x00000000
        /*0040*/ 	.short	0x0000
        /*0042*/ 	.short	0x0000
        /*0044*/ 	.byte	0x00, 0xf4, 0x21, 0x00


	//----- nvinfo : EIATTR_SPARSE_MMA_MASK
	.align		4
.L_17:
        /*0048*/ 	.byte	0x03, 0x50
        /*004a*/ 	.short	0x0000


	//----- nvinfo : EIATTR_MAXREG_COUNT
	.align		4
        /*004c*/ 	.byte	0x03, 0x1b
        /*004e*/ 	.short	0x00ff


	//----- nvinfo : EIATTR_EXIT_INSTR_OFFSETS
	.align		4
        /*0050*/ 	.byte	0x04, 0x1c
        /*0052*/ 	.short	(.L_19 - .L_18)


	//   ....[0]....
.L_18:
        /*0054*/ 	.word	0x00000220


	//   ....[1]....
        /*0058*/ 	.word	0x00000240


	//----- nvinfo : EIATTR_REQNTID
	.align		4
.L_19:
        /*005c*/ 	.byte	0x04, 0x10
        /*005e*/ 	.short	(.L_21 - .L_20)
.L_20:
        /*0060*/ 	.word	0x00000080
        /*0064*/ 	.word	0x00000001
        /*0068*/ 	.word	0x00000001


	//----- nvinfo : EIATTR_CBANK_PARAM_SIZE
	.align		4
.L_21:
        /*006c*/ 	.byte	0x03, 0x19
        /*006e*/ 	.short	0x001c


	//----- nvinfo : EIATTR_PARAM_CBANK
	.align		4
        /*0070*/ 	.byte	0x04, 0x0a
        /*0072*/ 	.short	(.L_23 - .L_22)
	.align		4
.L_22:
        /*0074*/ 	.word	index@(.nv.constant0.triton_poi_fused_convolution_leaky_relu_4)
        /*0078*/ 	.short	0x0210
        /*007a*/ 	.short	0x001c


	//----- nvinfo : EIATTR_SW_WAR
	.align		4
.L_23:
        /*007c*/ 	.byte	0x04, 0x36
        /*007e*/ 	.short	(.L_25 - .L_24)
.L_24:
        /*0080*/ 	.word	0x00000008
.L_25:


//--------------------- .nv.callgraph             --------------------------
	.section	.nv.callgraph,"",@"SHT_CUDA_CALLGRAPH"
	.align	4
	.sectionentsize	8
	.align		4
        /*0000*/ 	.word	0x00000000
	.align		4
        /*0004*/ 	.word	0xffffffff
	.align		4
        /*0008*/ 	.word	0x00000000
	.align		4
        /*000c*/ 	.word	0xfffffffe
	.align		4
        /*0010*/ 	.word	0x00000000
	.align		4
        /*0014*/ 	.word	0xfffffffd
	.align		4
        /*0018*/ 	.word	0x00000000
	.align		4
        /*001c*/ 	.word	0xfffffffc


//--------------------- .text.triton_poi_fused_convolution_leaky_relu_4 --------------------------
	.section	.text.triton_poi_fused_convolution_leaky_relu_4,"ax",@progbits
	.align	128
        .global         triton_poi_fused_convolution_leaky_relu_4
        .type           triton_poi_fused_convolution_leaky_relu_4,@function
        .size           triton_poi_fused_convolution_leaky_relu_4,(.L_x_1 - triton_poi_fused_convolution_leaky_relu_4)
        .other          triton_poi_fused_convolution_leaky_relu_4,@"STO_CUDA_ENTRY STV_DEFAULT"
triton_poi_fused_convolution_leaky_relu_4:
.text.triton_poi_fused_convolution_leaky_relu_4:
[----:B------:R-:W0:Y:S02]  /*0000*/  LDC R1, c[0x0][0x28] ;  /* 0x00000a00ff017b82 */ /* 0x000e240000000800 */
[----:B------:R-:W1:Y:S01]  /*0010*/  S2R R0, SR_TID.X ;  /* 0x0000000000007919 */ /* 0x000e620000002100 */
[----:B------:R-:W2:Y:S01]  /*0020*/  LDC.64 R4, c[0x0][0x218] ;  /* 0x00008600ff047b82 */ /* 0x000ea20000000a00 */
[----:B------:R-:W-:Y:S01]  /*0030*/  CS2R R10, SRZ ;  /* 0x00000000000a7805 */ /* 0x000fe2000001ff00 */
[----:B------:R-:W-:Y:S01]  /*0040*/  ULDC.64 UR4, c[0x0][0x208] ;  /* 0x0000820000047ab9 */ /* 0x000fe20000000a00 */
[----:B------:R-:W3:Y:S01]  /*0050*/  S2R R7, SR_CTAID.X ;  /* 0x0000000000077919 */ /* 0x000ee20000002500 */
[----:B------:R-:W-:-:S04]  /*0060*/  ULDC.64 UR6, c[0x0][0x220] ;  /* 0x0000880000067ab9 */ /* 0x000fc80000000a00 */
[----:B------:R-:W4:Y:S01]  /*0070*/  LDC.64 R2, c[0x0][0x210] ;  /* 0x00008400ff027b82 */ /* 0x000f220000000a00 */
[----:B-1----:R-:W-:Y:S01]  /*0080*/  IMAD.SHL.U32 R0, R0, 0x2, RZ ;  /* 0x0000000200007824 */ /* 0x002fe200078e00ff */
[----:B---3--:R-:W-:-:S04]  /*0090*/  SHF.R.S32.HI R6, RZ, 0x17, R7 ;  /* 0x00000017ff067819 */ /* 0x008fc80000011407 */
[----:B------:R-:W-:-:S05]  /*00a0*/  LOP3.LUT R0, R0, 0xfe, RZ, 0xc0, !PT ;  /* 0x000000fe00007812 */ /* 0x000fca00078ec0ff */
[----:B------:R-:W-:Y:S01]  /*00b0*/  IMAD R7, R7, 0x100, R0 ;  /* 0x0000010007077824 */ /* 0x000fe200078e0200 */
[----:B------:R-:W-:-:S03]  /*00c0*/  SGXT R0, R6, 0x1 ;  /* 0x000000010600781a */ /* 0x000fc60000000200 */
[C---:B----4-:R-:W-:Y:S01]  /*00d0*/  IMAD.WIDE R2, R7.reuse, 0x4, R2 ;  /* 0x0000000407027825 */ /* 0x050fe200078e0202 */
[----:B------:R-:W-:Y:S02]  /*00e0*/  LEA.HI R0, R0, R7, RZ, 0x8 ;  /* 0x0000000700007211 */ /* 0x000fe400078f40ff */
[----:B------:R-:W-:Y:S02]  /*00f0*/  ISETP.GE.AND P2, PT, R7, 0x400, PT ;  /* 0x000004000700780c */ /* 0x000fe40003f46270 */
[----:B------:R-:W-:-:S05]  /*0100*/  LOP3.LUT R0, R0, 0xffffff00, RZ, 0xc0, !PT ;  /* 0xffffff0000007812 */ /* 0x000fca00078ec0ff */
[----:B------:R-:W-:-:S04]  /*0110*/  IMAD.IADD R9, R7, 0x1, -R0 ;  /* 0x0000000107097824 */ /* 0x000fc800078e0a00 */
[----:B--2---:R-:W-:Y:S01]  /*0120*/  IMAD.WIDE R4, R9, 0x4, R4 ;  /* 0x0000000409047825 */ /* 0x004fe200078e0204 */
[----:B------:R-:W-:-:S04]  /*0130*/  CS2R R8, SRZ ;  /* 0x0000000000087805 */ /* 0x000fc8000001ff00 */
[----:B------:R-:W2:Y:S04]  /*0140*/  @!P2 LDG.E.EL.64 R10, desc[UR4][R4.64] ;  /* 0x00000004040aa981 */ /* 0x000ea8000c2e1b00 */
[----:B------:R-:W2:Y:S01]  /*0150*/  @!P2 LDG.E.64 R8, desc[UR4][R2.64] ;  /* 0x000000040208a981 */ /* 0x000ea2000c1e1b00 */
[----:B------:R-:W-:-:S04]  /*0160*/  IADD3 R6, P3, R7, UR6, RZ ;  /* 0x0000000607067c10 */ /* 0x000fc8000ff7e0ff */
[----:B------:R-:W-:Y:S02]  /*0170*/  LEA.HI.X.SX32 R7, R7, UR7, 0x1, P3 ;  /* 0x0000000707077c11 */ /* 0x000fe400098f0eff */
[----:B--2---:R-:W-:Y:S02]  /*0180*/  FSETP.GT.AND P1, PT, R8, -R10, PT ;  /* 0x8000000a0800720b */ /* 0x004fe40003f24000 */
[----:B------:R-:W-:Y:S02]  /*0190*/  FSETP.GT.AND P0, PT, R9, -R11, PT ;  /* 0x8000000b0900720b */ /* 0x000fe40003f04000 */
[----:B------:R-:W-:Y:S02]  /*01a0*/  SEL R0, RZ, 0x1, !P1 ;  /* 0x00000001ff007807 */ /* 0x000fe40004800000 */
[----:B------:R-:W-:Y:S01]  /*01b0*/  SEL R13, RZ, 0x100, !P0 ;  /* 0x00000100ff0d7807 */ /* 0x000fe20004000000 */
[----:B------:R-:W-:-:S04]  /*01c0*/  FADD R8, R10, R8 ;  /* 0x000000080a087221 */ /* 0x000fc80000000000 */
[----:B------:R-:W-:Y:S02]  /*01d0*/  IMAD.IADD R13, R0, 0x1, R13 ;  /* 0x00000001000d7824 */ /* 0x000fe400078e020d */
[----:B------:R-:W-:Y:S01]  /*01e0*/  FADD R9, R11, R9 ;  /* 0x000000090b097221 */ /* 0x000fe20000000000 */
[----:B------:R-:W-:Y:S02]  /*01f0*/  @!P1 FMUL R8, R8, 0.0099999997764825820923 ;  /* 0x3c23d70a08089820 */ /* 0x000fe40000400000 */
[----:B------:R1:W-:Y:S01]  /*0200*/  @!P2 STG.E.U16 desc[UR4][R6.64], R13 ;  /* 0x0000000d0600a986 */ /* 0x0003e2000c101504 */
[----:B------:R-:W-:Y:S01]  /*0210*/  @!P0 FMUL R9, R9, 0.0099999997764825820923 ;  /* 0x3c23d70a09098820 */ /* 0x000fe20000400000 */
[----:B------:R-:W-:Y:S06]  /*0220*/  @P2 EXIT ;  /* 0x000000000000294d */ /* 0x000fec0003800000 */
[----:B------:R-:W-:Y:S01]  /*0230*/  STG.E.64 desc[UR4][R2.64], R8 ;  /* 0x0000000802007986 */ /* 0x000fe2000c101b04 */
[----:B------:R-:W-:Y:S05]  /*0240*/  EXIT ;  /* 0x000000000000794d */ /* 0x000fea0003800000 */
.L_x_0:
[----:B------:R-:W-:-:S00]  /*0250*/  BRA `(.L_x_0) ;  /* 0xfffffffc00fc7947 */ /* 0x000fc0000383ffff */
[----:B------:R-:W-:-:S00]  /*0260*/  NOP ;  /* 0x0000000000007918 */ /* 0x000fc00000000000 */
        /* <DEDUP_REMOVED lines=9> */
.L_x_1:


//--------------------- .nv.constant0.triton_poi_fused_convolution_leaky_relu_4 --------------------------
	.section	.nv.constant0.triton_poi_fused_convolution_leaky_relu_4,"a",@progbits
	.sectionflags	@""
	.align	4
.nv.constant0.triton_poi_fused_convolution_leaky_relu_4:
	.zero		556
